//
// Generated by NVIDIA NVVM Compiler
//
// Compiler Build ID: CL-36424714
// Cuda compilation tools, release 13.0, V13.0.88
// Based on NVVM 20.0.0
//

.version 9.0
.target sm_100
.address_size 64

	// .globl	_Z36cudaKernel_ActivateLayerUsingSigmoidPdii

.visible .entry _Z36cudaKernel_ActivateLayerUsingSigmoidPdii(
	.param .u64 .ptr .align 1 _Z36cudaKernel_ActivateLayerUsingSigmoidPdii_param_0,
	.param .u32 _Z36cudaKernel_ActivateLayerUsingSigmoidPdii_param_1,
	.param .u32 _Z36cudaKernel_ActivateLayerUsingSigmoidPdii_param_2
)
{
	.reg .pred 	%p<5>;
	.reg .b32 	%r<28>;
	.reg .b32 	%f<3>;
	.reg .b64 	%rd<9>;
	.reg .b64 	%fd<30>;

	ld.param.u64 	%rd3, [_Z36cudaKernel_ActivateLayerUsingSigmoidPdii_param_0];
	ld.param.u32 	%r4, [_Z36cudaKernel_ActivateLayerUsingSigmoidPdii_param_1];
	ld.param.u32 	%r5, [_Z36cudaKernel_ActivateLayerUsingSigmoidPdii_param_2];
	mov.u32 	%r6, %tid.x;
	mov.u32 	%r7, %ctaid.x;
	mov.u32 	%r8, %ntid.x;
	mad.lo.s32 	%r9, %r7, %r8, %r6;
	mov.u32 	%r27, %r9;
	mov.u32 	%r10, %r27;
	setp.ge.u32 	%p1, %r10, %r5;
	@%p1 bra 	$L__BB0_5;
	cvta.to.global.u64 	%rd2, %rd3;
	mov.u32 	%r11, %r27;
	add.s32 	%r12, %r11, %r4;
	mul.wide.u32 	%rd5, %r12, 8;
	add.s64 	%rd6, %rd2, %rd5;
	ld.global.f64 	%fd1, [%rd6];
	neg.f64 	%fd6, %fd1;
	fma.rn.f64 	%fd7, %fd1, 0dBFF71547652B82FE, 0d4338000000000000;
	{
	.reg .b32 %temp; 
	mov.b64 	{%r1, %temp}, %fd7;
	}
	mov.f64 	%fd8, 0dC338000000000000;
	add.rn.f64 	%fd9, %fd7, %fd8;
	fma.rn.f64 	%fd10, %fd9, 0dBFE62E42FEFA39EF, %fd6;
	fma.rn.f64 	%fd11, %fd9, 0dBC7ABC9E3B39803F, %fd10;
	fma.rn.f64 	%fd12, %fd11, 0d3E5ADE1569CE2BDF, 0d3E928AF3FCA213EA;
	fma.rn.f64 	%fd13, %fd12, %fd11, 0d3EC71DEE62401315;
	fma.rn.f64 	%fd14, %fd13, %fd11, 0d3EFA01997C89EB71;
	fma.rn.f64 	%fd15, %fd14, %fd11, 0d3F2A01A014761F65;
	fma.rn.f64 	%fd16, %fd15, %fd11, 0d3F56C16C1852B7AF;
	fma.rn.f64 	%fd17, %fd16, %fd11, 0d3F81111111122322;
	fma.rn.f64 	%fd18, %fd17, %fd11, 0d3FA55555555502A1;
	fma.rn.f64 	%fd19, %fd18, %fd11, 0d3FC5555555555511;
	fma.rn.f64 	%fd20, %fd19, %fd11, 0d3FE000000000000B;
	fma.rn.f64 	%fd21, %fd20, %fd11, 0d3FF0000000000000;
	fma.rn.f64 	%fd22, %fd21, %fd11, 0d3FF0000000000000;
	{
	.reg .b32 %temp; 
	mov.b64 	{%r2, %temp}, %fd22;
	}
	{
	.reg .b32 %temp; 
	mov.b64 	{%temp, %r3}, %fd22;
	}
	shl.b32 	%r13, %r1, 20;
	add.s32 	%r14, %r13, %r3;
	mov.b64 	%fd29, {%r2, %r14};
	{
	.reg .b32 %temp; 
	mov.b64 	{%temp, %r15}, %fd6;
	}
	mov.b32 	%f2, %r15;
	abs.f32 	%f1, %f2;
	setp.lt.f32 	%p2, %f1, 0f4086232B;
	@%p2 bra 	$L__BB0_4;
	setp.gt.f64 	%p3, %fd1, 0d0000000000000000;
	mov.f64 	%fd23, 0d7FF0000000000000;
	sub.f64 	%fd24, %fd23, %fd1;
	selp.f64 	%fd29, 0d0000000000000000, %fd24, %p3;
	setp.geu.f32 	%p4, %f1, 0f40874800;
	@%p4 bra 	$L__BB0_4;
	shr.u32 	%r16, %r1, 31;
	add.s32 	%r17, %r1, %r16;
	shr.s32 	%r18, %r17, 1;
	shl.b32 	%r19, %r18, 20;
	add.s32 	%r20, %r3, %r19;
	mov.b64 	%fd25, {%r2, %r20};
	sub.s32 	%r21, %r1, %r18;
	shl.b32 	%r22, %r21, 20;
	add.s32 	%r23, %r22, 1072693248;
	mov.b32 	%r24, 0;
	mov.b64 	%fd26, {%r24, %r23};
	mul.f64 	%fd29, %fd26, %fd25;
$L__BB0_4:
	add.f64 	%fd27, %fd29, 0d3FF0000000000000;
	rcp.rn.f64 	%fd28, %fd27;
	mov.u32 	%r25, %r27;
	add.s32 	%r26, %r25, %r4;
	mul.wide.u32 	%rd7, %r26, 8;
	add.s64 	%rd8, %rd2, %rd7;
	st.global.f64 	[%rd8], %fd28;
$L__BB0_5:
	ret;

}
	// .globl	_Z33cudaKernel_ActivateLayerUsingTanhPdii
.visible .entry _Z33cudaKernel_ActivateLayerUsingTanhPdii(
	.param .u64 .ptr .align 1 _Z33cudaKernel_ActivateLayerUsingTanhPdii_param_0,
	.param .u32 _Z33cudaKernel_ActivateLayerUsingTanhPdii_param_1,
	.param .u32 _Z33cudaKernel_ActivateLayerUsingTanhPdii_param_2
)
{
	.reg .pred 	%p<5>;
	.reg .b32 	%r<28>;
	.reg .b32 	%f<3>;
	.reg .b64 	%rd<9>;
	.reg .b64 	%fd<31>;

	ld.param.u64 	%rd3, [_Z33cudaKernel_ActivateLayerUsingTanhPdii_param_0];
	ld.param.u32 	%r4, [_Z33cudaKernel_ActivateLayerUsingTanhPdii_param_1];
	ld.param.u32 	%r5, [_Z33cudaKernel_ActivateLayerUsingTanhPdii_param_2];
	mov.u32 	%r6, %tid.x;
	mov.u32 	%r7, %ctaid.x;
	mov.u32 	%r8, %ntid.x;
	mad.lo.s32 	%r9, %r7, %r8, %r6;
	mov.u32 	%r27, %r9;
	mov.u32 	%r10, %r27;
	setp.ge.u32 	%p1, %r10, %r5;
	@%p1 bra 	$L__BB1_5;
	cvta.to.global.u64 	%rd2, %rd3;
	mov.u32 	%r11, %r27;
	add.s32 	%r12, %r11, %r4;
	mul.wide.u32 	%rd5, %r12, 8;
	add.s64 	%rd6, %rd2, %rd5;
	ld.global.f64 	%fd6, [%rd6];
	mul.f64 	%fd1, %fd6, 0dC000000000000000;
	fma.rn.f64 	%fd7, %fd1, 0d3FF71547652B82FE, 0d4338000000000000;
	{
	.reg .b32 %temp; 
	mov.b64 	{%r1, %temp}, %fd7;
	}
	mov.f64 	%fd8, 0dC338000000000000;
	add.rn.f64 	%fd9, %fd7, %fd8;
	fma.rn.f64 	%fd10, %fd9, 0dBFE62E42FEFA39EF, %fd1;
	fma.rn.f64 	%fd11, %fd9, 0dBC7ABC9E3B39803F, %fd10;
	fma.rn.f64 	%fd12, %fd11, 0d3E5ADE1569CE2BDF, 0d3E928AF3FCA213EA;
	fma.rn.f64 	%fd13, %fd12, %fd11, 0d3EC71DEE62401315;
	fma.rn.f64 	%fd14, %fd13, %fd11, 0d3EFA01997C89EB71;
	fma.rn.f64 	%fd15, %fd14, %fd11, 0d3F2A01A014761F65;
	fma.rn.f64 	%fd16, %fd15, %fd11, 0d3F56C16C1852B7AF;
	fma.rn.f64 	%fd17, %fd16, %fd11, 0d3F81111111122322;
	fma.rn.f64 	%fd18, %fd17, %fd11, 0d3FA55555555502A1;
	fma.rn.f64 	%fd19, %fd18, %fd11, 0d3FC5555555555511;
	fma.rn.f64 	%fd20, %fd19, %fd11, 0d3FE000000000000B;
	fma.rn.f64 	%fd21, %fd20, %fd11, 0d3FF0000000000000;
	fma.rn.f64 	%fd22, %fd21, %fd11, 0d3FF0000000000000;
	{
	.reg .b32 %temp; 
	mov.b64 	{%r2, %temp}, %fd22;
	}
	{
	.reg .b32 %temp; 
	mov.b64 	{%temp, %r3}, %fd22;
	}
	shl.b32 	%r13, %r1, 20;
	add.s32 	%r14, %r13, %r3;
	mov.b64 	%fd30, {%r2, %r14};
	{
	.reg .b32 %temp; 
	mov.b64 	{%temp, %r15}, %fd1;
	}
	mov.b32 	%f2, %r15;
	abs.f32 	%f1, %f2;
	setp.lt.f32 	%p2, %f1, 0f4086232B;
	@%p2 bra 	$L__BB1_4;
	setp.lt.f64 	%p3, %fd1, 0d0000000000000000;
	add.f64 	%fd23, %fd1, 0d7FF0000000000000;
	selp.f64 	%fd30, 0d0000000000000000, %fd23, %p3;
	setp.geu.f32 	%p4, %f1, 0f40874800;
	@%p4 bra 	$L__BB1_4;
	shr.u32 	%r16, %r1, 31;
	add.s32 	%r17, %r1, %r16;
	shr.s32 	%r18, %r17, 1;
	shl.b32 	%r19, %r18, 20;
	add.s32 	%r20, %r3, %r19;
	mov.b64 	%fd24, {%r2, %r20};
	sub.s32 	%r21, %r1, %r18;
	shl.b32 	%r22, %r21, 20;
	add.s32 	%r23, %r22, 1072693248;
	mov.b32 	%r24, 0;
	mov.b64 	%fd25, {%r24, %r23};
	mul.f64 	%fd30, %fd25, %fd24;
$L__BB1_4:
	add.f64 	%fd26, %fd30, 0d3FF0000000000000;
	mov.f64 	%fd27, 0d4000000000000000;
	div.rn.f64 	%fd28, %fd27, %fd26;
	add.f64 	%fd29, %fd28, 0dBFF0000000000000;
	mov.u32 	%r25, %r27;
	add.s32 	%r26, %r25, %r4;
	mul.wide.u32 	%rd7, %r26, 8;
	add.s64 	%rd8, %rd2, %rd7;
	st.global.f64 	[%rd8], %fd29;
$L__BB1_5:
	ret;

}
	// .globl	_Z33cudaKernel_ActivateLayerUsingReluPdii
.visible .entry _Z33cudaKernel_ActivateLayerUsingReluPdii(
	.param .u64 .ptr .align 1 _Z33cudaKernel_ActivateLayerUsingReluPdii_param_0,
	.param .u32 _Z33cudaKernel_ActivateLayerUsingReluPdii_param_1,
	.param .u32 _Z33cudaKernel_ActivateLayerUsingReluPdii_param_2
)
{
	.reg .pred 	%p<3>;
	.reg .b32 	%r<13>;
	.reg .b64 	%rd<9>;
	.reg .b64 	%fd<3>;

	ld.param.u64 	%rd2, [_Z33cudaKernel_ActivateLayerUsingReluPdii_param_0];
	ld.param.u32 	%r1, [_Z33cudaKernel_ActivateLayerUsingReluPdii_param_1];
	ld.param.u32 	%r2, [_Z33cudaKernel_ActivateLayerUsingReluPdii_param_2];
	mov.u32 	%r3, %tid.x;
	mov.u32 	%r4, %ctaid.x;
	mov.u32 	%r5, %ntid.x;
	mad.lo.s32 	%r6, %r4, %r5, %r3;
	mov.u32 	%r12, %r6;
	mov.u32 	%r7, %r12;
	setp.ge.u32 	%p1, %r7, %r2;
	@%p1 bra 	$L__BB2_2;
	cvta.to.global.u64 	%rd4, %rd2;
	mov.u32 	%r8, %r12;
	add.s32 	%r9, %r8, %r1;
	mul.wide.u32 	%rd5, %r9, 8;
	add.s64 	%rd6, %rd4, %rd5;
	ld.global.f64 	%fd1, [%rd6];
	setp.lt.f64 	%p2, %fd1, 0d0000000000000000;
	selp.f64 	%fd2, 0d0000000000000000, %fd1, %p2;
	mov.u32 	%r10, %r12;
	add.s32 	%r11, %r10, %r1;
	mul.wide.u32 	%rd7, %r11, 8;
	add.s64 	%rd8, %rd4, %rd7;
	st.global.f64 	[%rd8], %fd2;
$L__BB2_2:
	ret;

}


// ===== COMPILED SASS (sm_100) =====

	.target	sm_100

	.elftype	@"ET_EXEC"


//--------------------- .note.nv.tkinfo           --------------------------
	.section	.note.nv.tkinfo,"",@"SHT_NOTE"
	.sectionflags	@"SHF_NOTE_NV_TKINFO"
	.tkinfo
        /*0018*/ 	.word	0x00000002
        /*0030*/ 	.string	""
        /*0030*/ 	.string	"ptxas"
        /*0030*/ 	.string	"Cuda compilation tools, release 13.0, V13.0.88"
        /*0030*/ 	.string	"Build cuda_13.0.r13.0/compiler.36424714_0"
        /*0030*/ 	.string	"-arch sm_100 -m 64 "



//--------------------- .note.nv.cuinfo           --------------------------
	.section	.note.nv.cuinfo,"",@"SHT_NOTE"
	.sectionflags	@"SHF_NOTE_NV_CUINFO"
        /*0018*/ 	.short	0x0002
        /*001a*/ 	.short	0x0064
        /*001c*/ 	.short	0x0082
	.zero		2


//--------------------- .nv.info                  --------------------------
	.section	.nv.info,"",@"SHT_CUDA_INFO"
	.align	4


	//----- nvinfo : EIATTR_REGCOUNT
	.align		4
        /*0000*/ 	.byte	0x04, 0x2f
        /*0002*/ 	.short	(.L_1 - .L_0)
	.align		4
.L_0:
        /*0004*/ 	.word	index@(_Z36cudaKernel_ActivateLayerUsingSigmoidPdii)
        /*0008*/ 	.word	0x0000000e


	//----- nvinfo : EIATTR_FRAME_SIZE
	.align		4
.L_1:
        /*000c*/ 	.byte	0x04, 0x11
        /*000e*/ 	.short	(.L_3 - .L_2)
	.align		4
.L_2:
        /*0010*/ 	.word	index@($__internal_1_$__cuda_sm20_dblrcp_rn_slowpath_v3)
        /*0014*/ 	.word	0x00000000


	//----- nvinfo : EIATTR_FRAME_SIZE
	.align		4
.L_3:
        /*0018*/ 	.byte	0x04, 0x11
        /*001a*/ 	.short	(.L_5 - .L_4)
	.align		4
.L_4:
        /*001c*/ 	.word	index@(_Z36cudaKernel_ActivateLayerUsingSigmoidPdii)
        /*0020*/ 	.word	0x00000000


	//----- nvinfo : EIATTR_REGCOUNT
	.align		4
.L_5:
        /*0024*/ 	.byte	0x04, 0x2f
        /*0026*/ 	.short	(.L_7 - .L_6)
	.align		4
.L_6:
        /*0028*/ 	.word	index@(_Z33cudaKernel_ActivateLayerUsingTanhPdii)
        /*002c*/ 	.word	0x00000015


	//----- nvinfo : EIATTR_FRAME_SIZE
	.align		4
.L_7:
        /*0030*/ 	.byte	0x04, 0x11
        /*0032*/ 	.short	(.L_9 - .L_8)
	.align		4
.L_8:
        /*0034*/ 	.word	index@($__internal_0_$__cuda_sm20_div_rn_f64_full)
        /*0038*/ 	.word	0x00000000


	//----- nvinfo : EIATTR_FRAME_SIZE
	.align		4
.L_9:
        /*003c*/ 	.byte	0x04, 0x11
        /*003e*/ 	.short	(.L_11 - .L_10)
	.align		4
.L_10:
        /*0040*/ 	.word	index@(_Z33cudaKernel_ActivateLayerUsingTanhPdii)
        /*0044*/ 	.word	0x00000000


	//----- nvinfo : EIATTR_REGCOUNT
	.align		4
.L_11:
        /*0048*/ 	.byte	0x04, 0x2f
        /*004a*/ 	.short	(.L_13 - .L_12)
	.align		4
.L_12:
        /*004c*/ 	.word	index@(_Z33cudaKernel_ActivateLayerUsingReluPdii)
        /*0050*/ 	.word	0x00000008


	//----- nvinfo : EIATTR_FRAME_SIZE
	.align		4
.L_13:
        /*0054*/ 	.byte	0x04, 0x11
        /*0056*/ 	.short	(.L_15 - .L_14)
	.align		4
.L_14:
        /*0058*/ 	.word	index@(_Z33cudaKernel_ActivateLayerUsingReluPdii)
        /*005c*/ 	.word	0x00000000


	//----- nvinfo : EIATTR_MIN_STACK_SIZE
	.align		4
.L_15:
        /*0060*/ 	.byte	0x04, 0x12
        /*0062*/ 	.short	(.L_17 - .L_16)
	.align		4
.L_16:
        /*0064*/ 	.word	index@(_Z33cudaKernel_ActivateLayerUsingReluPdii)
        /*0068*/ 	.word	0x00000000


	//----- nvinfo : EIATTR_MIN_STACK_SIZE
	.align		4
.L_17:
        /*006c*/ 	.byte	0x04, 0x12
        /*006e*/ 	.short	(.L_19 - .L_18)
	.align		4
.L_18:
        /*0070*/ 	.word	index@(_Z33cudaKernel_ActivateLayerUsingTanhPdii)
        /*0074*/ 	.word	0x00000000


	//----- nvinfo : EIATTR_MIN_STACK_SIZE
	.align		4
.L_19:
        /*0078*/ 	.byte	0x04, 0x12
        /*007a*/ 	.short	(.L_21 - .L_20)
	.align		4
.L_20:
        /*007c*/ 	.word	index@(_Z36cudaKernel_ActivateLayerUsingSigmoidPdii)
        /*0080*/ 	.word	0x00000000
.L_21:


//--------------------- .nv.compat                --------------------------
	.section	.nv.compat,"",@"SHT_CUDA_COMPAT_INFO"
	.align	4
        /*0000*/ 	.byte	0x02, 0x09, 0x00, 0x00, 0x02, 0x02, 0x01, 0x00, 0x02, 0x05, 0x05, 0x00, 0x03, 0x07, 0x01, 0x01
        /*0010*/ 	.byte	0x02, 0x03, 0x00, 0x00, 0x02, 0x06, 0x01, 0x00, 0x04, 0x0b, 0x08, 0x00, 0x01, 0x00, 0x00, 0x00
        /*0020*/ 	.byte	0x00, 0x00, 0x00, 0x00


//--------------------- .nv.info._Z33cudaKernel_ActivateLayerUsingReluPdii --------------------------
	.section	.nv.info._Z33cudaKernel_ActivateLayerUsingReluPdii,"",@"SHT_CUDA_INFO"
	.sectionflags	@""
	.align	4


	//----- nvinfo : EIATTR_CUDA_API_VERSION
	.align		4
        /*0000*/ 	.byte	0x04, 0x37
        /*0002*/ 	.short	(.L_23 - .L_22)
.L_22:
        /*0004*/ 	.word	0x00000082


	//----- nvinfo : EIATTR_KPARAM_INFO
	.align		4
.L_23:
        /*0008*/ 	.byte	0x04, 0x17
        /*000a*/ 	.short	(.L_25 - .L_24)
.L_24:
        /*000c*/ 	.word	0x00000000
        /*0010*/ 	.short	0x0002
        /*0012*/ 	.short	0x000c
        /*0014*/ 	.byte	0x00, 0xf0, 0x11, 0x00


	//----- nvinfo : EIATTR_KPARAM_INFO
	.align		4
.L_25:
        /*0018*/ 	.byte	0x04, 0x17
        /*001a*/ 	.short	(.L_27 - .L_26)
.L_26:
        /*001c*/ 	.word	0x00000000
        /*0020*/ 	.short	0x0001
        /*0022*/ 	.short	0x0008
        /*0024*/ 	.byte	0x00, 0xf0, 0x11, 0x00


	//----- nvinfo : EIATTR_KPARAM_INFO
	.align		4
.L_27:
        /*0028*/ 	.byte	0x04, 0x17
        /*002a*/ 	.short	(.L_29 - .L_28)
.L_28:
        /*002c*/ 	.word	0x00000000
        /*0030*/ 	.short	0x0000
        /*0032*/ 	.short	0x0000
        /*0034*/ 	.byte	0x00, 0xf5, 0x21, 0x00


	//----- nvinfo : EIATTR_SPARSE_MMA_MASK
	.align		4
.L_29:
        /*0038*/ 	.byte	0x03, 0x50
        /*003a*/ 	.short	0x0000


	//----- nvinfo : EIATTR_MAXREG_COUNT
	.align		4
        /*003c*/ 	.byte	0x03, 0x1b
        /*003e*/ 	.short	0x00ff


	//----- nvinfo : EIATTR_MERCURY_ISA_VERSION
	.align		4
        /*0040*/ 	.byte	0x03, 0x5f
        /*0042*/ 	.short	0x0101


	//----- nvinfo : EIATTR_VRC_CTA_INIT_COUNT
	.align		4
        /*0044*/ 	.byte	0x02, 0x4a
	.zero		1
	.zero		1


	//----- nvinfo : EIATTR_EXIT_INSTR_OFFSETS
	.align		4
        /*0048*/ 	.byte	0x04, 0x1c
        /*004a*/ 	.short	(.L_31 - .L_30)


	//   ....[0]....
.L_30:
        /*004c*/ 	.word	0x00000070


	//   ....[1]....
        /*0050*/ 	.word	0x00000120


	//----- nvinfo : EIATTR_CBANK_PARAM_SIZE
	.align		4
.L_31:
        /*0054*/ 	.byte	0x03, 0x19
        /*0056*/ 	.short	0x0010


	//----- nvinfo : EIATTR_PARAM_CBANK
	.align		4
        /*0058*/ 	.byte	0x04, 0x0a
        /*005a*/ 	.short	(.L_33 - .L_32)
	.align		4
.L_32:
        /*005c*/ 	.word	index@(.nv.constant0._Z33cudaKernel_ActivateLayerUsingReluPdii)
        /*0060*/ 	.short	0x0380
        /*0062*/ 	.short	0x0010


	//----- nvinfo : EIATTR_SW_WAR
	.align		4
.L_33:
        /*0064*/ 	.byte	0x04, 0x36
        /*0066*/ 	.short	(.L_35 - .L_34)
.L_34:
        /*0068*/ 	.word	0x00000008
.L_35:


//--------------------- .nv.info._Z33cudaKernel_ActivateLayerUsingTanhPdii --------------------------
	.section	.nv.info._Z33cudaKernel_ActivateLayerUsingTanhPdii,"",@"SHT_CUDA_INFO"
	.sectionflags	@""
	.align	4


	//----- nvinfo : EIATTR_CUDA_API_VERSION
	.align		4
        /*0000*/ 	.byte	0x04, 0x37
        /*0002*/ 	.short	(.L_37 - .L_36)
.L_36:
        /*0004*/ 	.word	0x00000082


	//----- nvinfo : EIATTR_KPARAM_INFO
	.align		4
.L_37:
        /*0008*/ 	.byte	0x04, 0x17
        /*000a*/ 	.short	(.L_39 - .L_38)
.L_38:
        /*000c*/ 	.word	0x00000000
        /*0010*/ 	.short	0x0002
        /*0012*/ 	.short	0x000c
        /*0014*/ 	.byte	0x00, 0xf0, 0x11, 0x00


	//----- nvinfo : EIATTR_KPARAM_INFO
	.align		4
.L_39:
        /*0018*/ 	.byte	0x04, 0x17
        /*001a*/ 	.short	(.L_41 - .L_40)
.L_40:
        /*001c*/ 	.word	0x00000000
        /*0020*/ 	.short	0x0001
        /*0022*/ 	.short	0x0008
        /*0024*/ 	.byte	0x00, 0xf0, 0x11, 0x00


	//----- nvinfo : EIATTR_KPARAM_INFO
	.align		4
.L_41:
        /*0028*/ 	.byte	0x04, 0x17
        /*002a*/ 	.short	(.L_43 - .L_42)
.L_42:
        /*002c*/ 	.word	0x00000000
        /*0030*/ 	.short	0x0000
        /*0032*/ 	.short	0x0000
        /*0034*/ 	.byte	0x00, 0xf5, 0x21, 0x00


	//----- nvinfo : EIATTR_SPARSE_MMA_MASK
	.align		4
.L_43:
        /*0038*/ 	.byte	0x03, 0x50
        /*003a*/ 	.short	0x0000


	//----- nvinfo : EIATTR_MAXREG_COUNT
	.align		4
        /*003c*/ 	.byte	0x03, 0x1b
        /*003e*/ 	.short	0x00ff


	//----- nvinfo : EIATTR_MERCURY_ISA_VERSION
	.align		4
        /*0040*/ 	.byte	0x03, 0x5f
        /*0042*/ 	.short	0x0101


	//----- nvinfo : EIATTR_VRC_CTA_INIT_COUNT
	.align		4
        /*0044*/ 	.byte	0x02, 0x4a
	.zero		1
	.zero		1


	//----- nvinfo : EIATTR_EXIT_INSTR_OFFSETS
	.align		4
        /*0048*/ 	.byte	0x04, 0x1c
        /*004a*/ 	.short	(.L_45 - .L_44)


	//   ....[0]....
.L_44:
        /*004c*/ 	.word	0x00000070


	//   ....[1]....
        /*0050*/ 	.word	0x00000620


	//----- nvinfo : EIATTR_CRS_STACK_SIZE
	.align		4
.L_45:
        /*0054*/ 	.byte	0x04, 0x1e
        /*0056*/ 	.short	(.L_47 - .L_46)
.L_46:
        /*0058*/ 	.word	0x00000000


	//----- nvinfo : EIATTR_CBANK_PARAM_SIZE
	.align		4
.L_47:
        /*005c*/ 	.byte	0x03, 0x19
        /*005e*/ 	.short	0x0010


	//----- nvinfo : EIATTR_PARAM_CBANK
	.align		4
        /*0060*/ 	.byte	0x04, 0x0a
        /*0062*/ 	.short	(.L_49 - .L_48)
	.align		4
.L_48:
        /*0064*/ 	.word	index@(.nv.constant0._Z33cudaKernel_ActivateLayerUsingTanhPdii)
        /*0068*/ 	.short	0x0380
        /*006a*/ 	.short	0x0010


	//----- nvinfo : EIATTR_SW_WAR
	.align		4
.L_49:
        /*006c*/ 	.byte	0x04, 0x36
        /*006e*/ 	.short	(.L_51 - .L_50)
.L_50:
        /*0070*/ 	.word	0x00000008
.L_51:


//--------------------- .nv.info._Z36cudaKernel_ActivateLayerUsingSigmoidPdii --------------------------
	.section	.nv.info._Z36cudaKernel_ActivateLayerUsingSigmoidPdii,"",@"SHT_CUDA_INFO"
	.sectionflags	@""
	.align	4


	//----- nvinfo : EIATTR_CUDA_API_VERSION
	.align		4
        /*0000*/ 	.byte	0x04, 0x37
        /*0002*/ 	.short	(.L_53 - .L_52)
.L_52:
        /*0004*/ 	.word	0x00000082


	//----- nvinfo : EIATTR_KPARAM_INFO
	.align		4
.L_53:
        /*0008*/ 	.byte	0x04, 0x17
        /*000a*/ 	.short	(.L_55 - .L_54)
.L_54:
        /*000c*/ 	.word	0x00000000
        /*0010*/ 	.short	0x0002
        /*0012*/ 	.short	0x000c
        /*0014*/ 	.byte	0x00, 0xf0, 0x11, 0x00


	//----- nvinfo : EIATTR_KPARAM_INFO
	.align		4
.L_55:
        /*0018*/ 	.byte	0x04, 0x17
        /*001a*/ 	.short	(.L_57 - .L_56)
.L_56:
        /*001c*/ 	.word	0x00000000
        /*0020*/ 	.short	0x0001
        /*0022*/ 	.short	0x0008
        /*0024*/ 	.byte	0x00, 0xf0, 0x11, 0x00


	//----- nvinfo : EIATTR_KPARAM_INFO
	.align		4
.L_57:
        /*0028*/ 	.byte	0x04, 0x17
        /*002a*/ 	.short	(.L_59 - .L_58)
.L_58:
        /*002c*/ 	.word	0x00000000
        /*0030*/ 	.short	0x0000
        /*0032*/ 	.short	0x0000
        /*0034*/ 	.byte	0x00, 0xf5, 0x21, 0x00


	//----- nvinfo : EIATTR_SPARSE_MMA_MASK
	.align		4
.L_59:
        /*0038*/ 	.byte	0x03, 0x50
        /*003a*/ 	.short	0x0000


	//----- nvinfo : EIATTR_MAXREG_COUNT
	.align		4
        /*003c*/ 	.byte	0x03, 0x1b
        /*003e*/ 	.short	0x00ff


	//----- nvinfo : EIATTR_MERCURY_ISA_VERSION
	.align		4
        /*0040*/ 	.byte	0x03, 0x5f
        /*0042*/ 	.short	0x0101


	//----- nvinfo : EIATTR_VRC_CTA_INIT_COUNT
	.align		4
        /*0044*/ 	.byte	0x02, 0x4a
	.zero		1
	.zero		1


	//----- nvinfo : EIATTR_EXIT_INSTR_OFFSETS
	.align		4
        /*0048*/ 	.byte	0x04, 0x1c
        /*004a*/ 	.short	(.L_61 - .L_60)


	//   ....[0]....
.L_60:
        /*004c*/ 	.word	0x00000070


	//   ....[1]....
        /*0050*/ 	.word	0x000005f0


	//----- nvinfo : EIATTR_CRS_STACK_SIZE
	.align		4
.L_61:
        /*0054*/ 	.byte	0x04, 0x1e
        /*0056*/ 	.short	(.L_63 - .L_62)
.L_62:
        /*0058*/ 	.word	0x00000000


	//----- nvinfo : EIATTR_CBANK_PARAM_SIZE
	.align		4
.L_63:
        /*005c*/ 	.byte	0x03, 0x19
        /*005e*/ 	.short	0x0010


	//----- nvinfo : EIATTR_PARAM_CBANK
	.align		4
        /*0060*/ 	.byte	0x04, 0x0a
        /*0062*/ 	.short	(.L_65 - .L_64)
	.align		4
.L_64:
        /*0064*/ 	.word	index@(.nv.constant0._Z36cudaKernel_ActivateLayerUsingSigmoidPdii)
        /*0068*/ 	.short	0x0380
        /*006a*/ 	.short	0x0010


	//----- nvinfo : EIATTR_SW_WAR
	.align		4
.L_65:
        /*006c*/ 	.byte	0x04, 0x36
        /*006e*/ 	.short	(.L_67 - .L_66)
.L_66:
        /*0070*/ 	.word	0x00000008
.L_67:


//--------------------- .nv.callgraph             --------------------------
	.section	.nv.callgraph,"",@"SHT_CUDA_CALLGRAPH"
	.align	4
	.sectionentsize	8
	.align		4
        /*0000*/ 	.word	0x00000000
	.align		4
        /*0004*/ 	.word	0xffffffff
	.align		4
        /*0008*/ 	.word	0x00000000
	.align		4
        /*000c*/ 	.word	0xfffffffe
	.align		4
        /*0010*/ 	.word	0x00000000
	.align		4
        /*0014*/ 	.word	0xfffffffd
	.align		4
        /*0018*/ 	.word	0x00000000
	.align		4
        /*001c*/ 	.word	0xfffffffc


//--------------------- .text._Z33cudaKernel_ActivateLayerUsingReluPdii --------------------------
	.section	.text._Z33cudaKernel_ActivateLayerUsingReluPdii,"ax",@progbits
	.align	128
        .global         _Z33cudaKernel_ActivateLayerUsingReluPdii
        .type           _Z33cudaKernel_ActivateLayerUsingReluPdii,@function
        .size           _Z33cudaKernel_ActivateLayerUsingReluPdii,(.L_x_21 - _Z33cudaKernel_ActivateLayerUsingReluPdii)
        .other          _Z33cudaKernel_ActivateLayerUsingReluPdii,@"STO_CUDA_ENTRY STV_DEFAULT"
_Z33cudaKernel_ActivateLayerUsingReluPdii:
.text._Z33cudaKernel_ActivateLayerUsingReluPdii:
[----:B------:R-:W-:Y:S01]  /*0000*/  LDC R1, c[0x0][0x37c] ;  /* 0x0000df00ff017b82 */ /* 0x000fe20000000800 */
[----:B------:R-:W0:Y:S07]  /*0010*/  S2R R0, SR_TID.X ;  /* 0x0000000000007919 */ /* 0x000e2e0000002100 */
[----:B------:R-:W0:Y:S01]  /*0020*/  S2UR UR4, SR_CTAID.X ;  /* 0x00000000000479c3 */ /* 0x000e220000002500 */
[----:B------:R-:W1:Y:S07]  /*0030*/  LDCU UR5, c[0x0][0x38c] ;  /* 0x00007180ff0577ac */ /* 0x000e6e0008000800 */
[----:B------:R-:W0:Y:S02]  /*0040*/  LDC R3, c[0x0][0x360] ;  /* 0x0000d800ff037b82 */ /* 0x000e240000000800 */
[----:B0-----:R-:W-:-:S05]  /*0050*/  IMAD R0, R3, UR4, R0 ;  /* 0x0000000403007c24 */ /* 0x001fca000f8e0200 */
[----:B-1----:R-:W-:-:S13]  /*0060*/  ISETP.GE.U32.AND P0, PT, R0, UR5, PT ;  /* 0x0000000500007c0c */ /* 0x002fda000bf06070 */
[----:B------:R-:W-:Y:S05]  /*0070*/  @P0 EXIT ;  /* 0x000000000000094d */ /* 0x000fea0003800000 */
[----:B------:R-:W0:Y:S01]  /*0080*/  LDC.64 R2, c[0x0][0x380] ;  /* 0x0000e000ff027b82 */ /* 0x000e220000000a00 */
[----:B------:R-:W1:Y:S01]  /*0090*/  LDCU UR6, c[0x0][0x388] ;  /* 0x00007100ff0677ac */ /* 0x000e620008000800 */
[----:B------:R-:W2:Y:S01]  /*00a0*/  LDCU.64 UR4, c[0x0][0x358] ;  /* 0x00006b00ff0477ac */ /* 0x000ea20008000a00 */
[----:B-1----:R-:W-:-:S05]  /*00b0*/  IADD3 R5, PT, PT, R0, UR6, RZ ;  /* 0x0000000600057c10 */ /* 0x002fca000fffe0ff */
[----:B0-----:R-:W-:-:S05]  /*00c0*/  IMAD.WIDE.U32 R2, R5, 0x8, R2 ;  /* 0x0000000805027825 */ /* 0x001fca00078e0002 */
[----:B--2---:R-:W2:Y:S02]  /*00d0*/  LDG.E.64 R4, desc[UR4][R2.64] ;  /* 0x0000000402047981 */ /* 0x004ea4000c1e1b00 */
[----:B--2---:R-:W-:-:S06]  /*00e0*/  DSETP.GEU.AND P0, PT, R4, RZ, PT ;  /* 0x000000ff0400722a */ /* 0x004fcc0003f0e000 */
[----:B------:R-:W-:Y:S02]  /*00f0*/  FSEL R4, R4, RZ, P0 ;  /* 0x000000ff04047208 */ /* 0x000fe40000000000 */
[----:B------:R-:W-:-:S05]  /*0100*/  FSEL R5, R5, RZ, P0 ;  /* 0x000000ff05057208 */ /* 0x000fca0000000000 */
[----:B------:R-:W-:Y:S01]  /*0110*/  STG.E.64 desc[UR4][R2.64], R4 ;  /* 0x0000000402007986 */ /* 0x000fe2000c101b04 */
[----:B------:R-:W-:Y:S05]  /*0120*/  EXIT ;  /* 0x000000000000794d */ /* 0x000fea0003800000 */
.L_x_0:
[----:B------:R-:W-:-:S00]  /*0130*/  BRA `(.L_x_0) ;  /* 0xfffffffc00fc7947 */ /* 0x000fc0000383ffff */
[----:B------:R-:W-:-:S00]  /*0140*/  NOP ;  /* 0x0000000000007918 */ /* 0x000fc00000000000 */
        /* <DEDUP_REMOVED lines=11> */
.L_x_21:


//--------------------- .text._Z33cudaKernel_ActivateLayerUsingTanhPdii --------------------------
	.section	.text._Z33cudaKernel_ActivateLayerUsingTanhPdii,"ax",@progbits
	.align	128
        .global         _Z33cudaKernel_ActivateLayerUsingTanhPdii
        .type           _Z33cudaKernel_ActivateLayerUsingTanhPdii,@function
        .size           _Z33cudaKernel_ActivateLayerUsingTanhPdii,(.L_x_19 - _Z33cudaKernel_ActivateLayerUsingTanhPdii)
        .other          _Z33cudaKernel_ActivateLayerUsingTanhPdii,@"STO_CUDA_ENTRY STV_DEFAULT"
_Z33cudaKernel_ActivateLayerUsingTanhPdii:
.text._Z33cudaKernel_ActivateLayerUsingTanhPdii:
        /* <DEDUP_REMOVED lines=11> */
[----:B-1----:R-:W-:-:S04]  /*00b0*/  VIADD R3, R0, UR6 ;  /* 0x0000000600037c36 */ /* 0x002fc80008000000 */
[----:B0-----:R-:W-:-:S05]  /*00c0*/  IMAD.WIDE.U32 R8, R3, 0x8, R8 ;  /* 0x0000000803087825 */ /* 0x001fca00078e0008 */
[----:B--2---:R-:W2:Y:S01]  /*00d0*/  LDG.E.64 R2, desc[UR4][R8.64] ;  /* 0x0000000408027981 */ /* 0x004ea2000c1e1b00 */
[----:B------:R-:W-:Y:S01]  /*00e0*/  IMAD.MOV.U32 R4, RZ, RZ, 0x652b82fe ;  /* 0x652b82feff047424 */ /* 0x000fe200078e00ff */
[----:B------:R-:W-:Y:S01]  /*00f0*/  UMOV UR6, 0xfefa39ef ;  /* 0xfefa39ef00067882 */ /* 0x000fe20000000000 */
[----:B------:R-:W-:Y:S01]  /*0100*/  IMAD.MOV.U32 R5, RZ, RZ, 0x3ff71547 ;  /* 0x3ff71547ff057424 */ /* 0x000fe200078e00ff */
[----:B------:R-:W-:Y:S01]  /*0110*/  UMOV UR7, 0x3fe62e42 ;  /* 0x3fe62e4200077882 */ /* 0x000fe20000000000 */
[----:B------:R-:W-:Y:S01]  /*0120*/  BSSY.RECONVERGENT B0, `(.L_x_1) ;  /* 0x0000037000007945 */ /* 0x000fe20003800200 */
[----:B--2---:R-:W-:-:S08]  /*0130*/  DMUL R2, R2, -2 ;  /* 0xc000000002027828 */ /* 0x004fd00000000000 */
[----:B------:R-:W-:Y:S02]  /*0140*/  DFMA R4, R2, R4, 6.75539944105574400000e+15 ;  /* 0x433800000204742b */ /* 0x000fe40000000004 */
[----:B------:R-:W-:-:S06]  /*0150*/  FSETP.GEU.AND P0, PT, |R3|, 4.1917929649353027344, PT ;  /* 0x4086232b0300780b */ /* 0x000fcc0003f0e200 */
[----:B------:R-:W-:-:S08]  /*0160*/  DADD R6, R4, -6.75539944105574400000e+15 ;  /* 0xc338000004067429 */ /* 0x000fd00000000000 */
[----:B------:R-:W-:Y:S01]  /*0170*/  DFMA R10, R6, -UR6, R2 ;  /* 0x80000006060a7c2b */ /* 0x000fe20008000002 */
[----:B------:R-:W-:Y:S01]  /*0180*/  UMOV UR6, 0x3b39803f ;  /* 0x3b39803f00067882 */ /* 0x000fe20000000000 */
[----:B------:R-:W-:-:S06]  /*0190*/  UMOV UR7, 0x3c7abc9e ;  /* 0x3c7abc9e00077882 */ /* 0x000fcc0000000000 */
[----:B------:R-:W-:Y:S01]  /*01a0*/  DFMA R6, R6, -UR6, R10 ;  /* 0x8000000606067c2b */ /* 0x000fe2000800000a */
[----:B------:R-:W-:Y:S01]  /*01b0*/  UMOV UR6, 0x69ce2bdf ;  /* 0x69ce2bdf00067882 */ /* 0x000fe20000000000 */
[----:B------:R-:W-:Y:S01]  /*01c0*/  IMAD.MOV.U32 R10, RZ, RZ, -0x35dec16 ;  /* 0xfca213eaff0a7424 */ /* 0x000fe200078e00ff */
[----:B------:R-:W-:Y:S01]  /*01d0*/  UMOV UR7, 0x3e5ade15 ;  /* 0x3e5ade1500077882 */ /* 0x000fe20000000000 */
[----:B------:R-:W-:-:S06]  /*01e0*/  IMAD.MOV.U32 R11, RZ, RZ, 0x3e928af3 ;  /* 0x3e928af3ff0b7424 */ /* 0x000fcc00078e00ff */
[----:B------:R-:W-:Y:S01]  /*01f0*/  DFMA R8, R6, UR6, R10 ;  /* 0x0000000606087c2b */ /* 0x000fe2000800000a */
[----:B------:R-:W-:Y:S01]  /*0200*/  UMOV UR6, 0x62401315 ;  /* 0x6240131500067882 */ /* 0x000fe20000000000 */
[----:B------:R-:W-:-:S06]  /*0210*/  UMOV UR7, 0x3ec71dee ;  /* 0x3ec71dee00077882 */ /* 0x000fcc0000000000 */
[----:B------:R-:W-:Y:S01]  /*0220*/  DFMA R8, R6, R8, UR6 ;  /* 0x0000000606087e2b */ /* 0x000fe20008000008 */
        /* <DEDUP_REMOVED lines=20> */
[----:B------:R-:W-:-:S08]  /*0370*/  DFMA R8, R6, R8, UR6 ;  /* 0x0000000606087e2b */ /* 0x000fd00008000008 */
[----:B------:R-:W-:-:S08]  /*0380*/  DFMA R8, R6, R8, 1 ;  /* 0x3ff000000608742b */ /* 0x000fd00000000008 */
[----:B------:R-:W-:-:S10]  /*0390*/  DFMA R8, R6, R8, 1 ;  /* 0x3ff000000608742b */ /* 0x000fd40000000008 */
[----:B------:R-:W-:Y:S02]  /*03a0*/  IMAD R7, R4, 0x100000, R9 ;  /* 0x0010000004077824 */ /* 0x000fe400078e0209 */
[----:B------:R-:W-:Y:S01]  /*03b0*/  IMAD.MOV.U32 R6, RZ, RZ, R8 ;  /* 0x000000ffff067224 */ /* 0x000fe200078e0008 */
[----:B------:R-:W-:Y:S06]  /*03c0*/  @!P0 BRA `(.L_x_2) ;  /* 0x0000000000308947 */ /* 0x000fec0003800000 */
[----:B------:R-:W-:Y:S01]  /*03d0*/  FSETP.GEU.AND P1, PT, |R3|, 4.2275390625, PT ;  /* 0x408748000300780b */ /* 0x000fe20003f2e200 */
[C---:B------:R-:W-:Y:S02]  /*03e0*/  DADD R6, R2.reuse, +INF ;  /* 0x7ff0000002067429 */ /* 0x040fe40000000000 */
[----:B------:R-:W-:-:S08]  /*03f0*/  DSETP.GEU.AND P0, PT, R2, RZ, PT ;  /* 0x000000ff0200722a */ /* 0x000fd00003f0e000 */
[----:B------:R-:W-:Y:S02]  /*0400*/  FSEL R6, R6, RZ, P0 ;  /* 0x000000ff06067208 */ /* 0x000fe40000000000 */
[----:B------:R-:W-:Y:S02]  /*0410*/  @!P1 LEA.HI R5, R4, R4, RZ, 0x1 ;  /* 0x0000000404059211 */ /* 0x000fe400078f08ff */
[----:B------:R-:W-:Y:S02]  /*0420*/  FSEL R7, R7, RZ, P0 ;  /* 0x000000ff07077208 */ /* 0x000fe40000000000 */
[----:B------:R-:W-:-:S05]  /*0430*/  @!P1 SHF.R.S32.HI R5, RZ, 0x1, R5 ;  /* 0x00000001ff059819 */ /* 0x000fca0000011405 */
[----:B------:R-:W-:Y:S02]  /*0440*/  @!P1 IMAD.IADD R2, R4, 0x1, -R5 ;  /* 0x0000000104029824 */ /* 0x000fe400078e0a05 */
[----:B------:R-:W-:-:S03]  /*0450*/  @!P1 IMAD R9, R5, 0x100000, R9 ;  /* 0x0010000005099824 */ /* 0x000fc600078e0209 */
[----:B------:R-:W-:Y:S01]  /*0460*/  @!P1 LEA R3, R2, 0x3ff00000, 0x14 ;  /* 0x3ff0000002039811 */ /* 0x000fe200078ea0ff */
[----:B------:R-:W-:-:S06]  /*0470*/  @!P1 IMAD.MOV.U32 R2, RZ, RZ, RZ ;  /* 0x000000ffff029224 */ /* 0x000fcc00078e00ff */
[----:B------:R-:W-:-:S11]  /*0480*/  @!P1 DMUL R6, R8, R2 ;  /* 0x0000000208069228 */ /* 0x000fd60000000000 */
.L_x_2:
[----:B------:R-:W-:Y:S05]  /*0490*/  BSYNC.RECONVERGENT B0 ;  /* 0x0000000000007941 */ /* 0x000fea0003800200 */
.L_x_1:
[----:B------:R-:W-:Y:S01]  /*04a0*/  DADD R4, R6, 1 ;  /* 0x3ff0000006047429 */ /* 0x000fe20000000000 */
[----:B------:R-:W-:Y:S01]  /*04b0*/  IMAD.MOV.U32 R2, RZ, RZ, 0x1 ;  /* 0x00000001ff027424 */ /* 0x000fe200078e00ff */
[----:B------:R-:W-:Y:S04]  /*04c0*/  BSSY.RECONVERGENT B0, `(.L_x_3) ;  /* 0x000000f000007945 */ /* 0x000fe80003800200 */
[----:B------:R-:W0:Y:S02]  /*04d0*/  MUFU.RCP64H R3, R5 ;  /* 0x0000000500037308 */ /* 0x000e240000001800 */
[----:B0-----:R-:W-:-:S08]  /*04e0*/  DFMA R6, -R4, R2, 1 ;  /* 0x3ff000000406742b */ /* 0x001fd00000000102 */
[----:B------:R-:W-:-:S08]  /*04f0*/  DFMA R6, R6, R6, R6 ;  /* 0x000000060606722b */ /* 0x000fd00000000006 */
[----:B------:R-:W-:-:S08]  /*0500*/  DFMA R6, R2, R6, R2 ;  /* 0x000000060206722b */ /* 0x000fd00000000002 */
[----:B------:R-:W-:-:S08]  /*0510*/  DFMA R2, -R4, R6, 1 ;  /* 0x3ff000000402742b */ /* 0x000fd00000000106 */
[----:B------:R-:W-:-:S08]  /*0520*/  DFMA R2, R6, R2, R6 ;  /* 0x000000020602722b */ /* 0x000fd00000000006 */
[----:B------:R-:W-:-:S08]  /*0530*/  DMUL R6, R2, 2 ;  /* 0x4000000002067828 */ /* 0x000fd00000000000 */
[----:B------:R-:W-:-:S08]  /*0540*/  DFMA R8, -R4, R6, 2 ;  /* 0x400000000408742b */ /* 0x000fd00000000106 */
[----:B------:R-:W-:-:S10]  /*0550*/  DFMA R2, R2, R8, R6 ;  /* 0x000000080202722b */ /* 0x000fd40000000006 */
[----:B------:R-:W-:-:S05]  /*0560*/  FFMA R6, RZ, R5, R3 ;  /* 0x00000005ff067223 */ /* 0x000fca0000000003 */
[----:B------:R-:W-:-:S13]  /*0570*/  FSETP.GT.AND P0, PT, |R6|, 1.469367938527859385e-39, PT ;  /* 0x001000000600780b */ /* 0x000fda0003f04200 */
[----:B------:R-:W-:Y:S05]  /*0580*/  @P0 BRA `(.L_x_4) ;  /* 0x0000000000080947 */ /* 0x000fea0003800000 */
[----:B------:R-:W-:-:S07]  /*0590*/  MOV R6, 0x5b0 ;  /* 0x000005b000067802 */ /* 0x000fce0000000f00 */
[----:B------:R-:W-:Y:S05]  /*05a0*/  CALL.REL.NOINC `($__internal_0_$__cuda_sm20_div_rn_f64_full) ;  /* 0x0000000000207944 */ /* 0x000fea0003c00000 */
.L_x_4:
[----:B------:R-:W-:Y:S05]  /*05b0*/  BSYNC.RECONVERGENT B0 ;  /* 0x0000000000007941 */ /* 0x000fea0003800200 */
.L_x_3:
[----:B------:R-:W0:Y:S01]  /*05c0*/  LDC.64 R4, c[0x0][0x380] ;  /* 0x0000e000ff047b82 */ /* 0x000e220000000a00 */
[----:B------:R-:W1:Y:S01]  /*05d0*/  LDCU UR6, c[0x0][0x388] ;  /* 0x00007100ff0677ac */ /* 0x000e620008000800 */
[----:B------:R-:W-:Y:S01]  /*05e0*/  DADD R2, R2, -1 ;  /* 0xbff0000002027429 */ /* 0x000fe20000000000 */
[----:B-1----:R-:W-:-:S04]  /*05f0*/  VIADD R7, R0, UR6 ;  /* 0x0000000600077c36 */ /* 0x002fc80008000000 */
[----:B0-----:R-:W-:-:S05]  /*0600*/  IMAD.WIDE.U32 R4, R7, 0x8, R4 ;  /* 0x0000000807047825 */ /* 0x001fca00078e0004 */
[----:B------:R-:W-:Y:S01]  /*0610*/  STG.E.64 desc[UR4][R4.64], R2 ;  /* 0x0000000204007986 */ /* 0x000fe2000c101b04 */
[----:B------:R-:W-:Y:S05]  /*0620*/  EXIT ;  /* 0x000000000000794d */ /* 0x000fea0003800000 */
        .weak           $__internal_0_$__cuda_sm20_div_rn_f64_full
        .type           $__internal_0_$__cuda_sm20_div_rn_f64_full,@function
        .size           $__internal_0_$__cuda_sm20_div_rn_f64_full,(.L_x_19 - $__internal_0_$__cuda_sm20_div_rn_f64_full)
$__internal_0_$__cuda_sm20_div_rn_f64_full:
[C---:B------:R-:W-:Y:S01]  /*0630*/  FSETP.GEU.AND P0, PT, |R5|.reuse, 1.469367938527859385e-39, PT ;  /* 0x001000000500780b */ /* 0x040fe20003f0e200 */
[----:B------:R-:W-:Y:S01]  /*0640*/  IMAD.MOV.U32 R8, RZ, RZ, 0x1 ;  /* 0x00000001ff087424 */ /* 0x000fe200078e00ff */
[C---:B------:R-:W-:Y:S01]  /*0650*/  LOP3.LUT R2, R5.reuse, 0x800fffff, RZ, 0xc0, !PT ;  /* 0x800fffff05027812 */ /* 0x040fe200078ec0ff */
[----:B------:R-:W-:Y:S01]  /*0660*/  IMAD.MOV.U32 R17, RZ, RZ, 0x40000000 ;  /* 0x40000000ff117424 */ /* 0x000fe200078e00ff */
[----:B------:R-:W-:Y:S01]  /*0670*/  LOP3.LUT R16, R5, 0x7ff00000, RZ, 0xc0, !PT ;  /* 0x7ff0000005107812 */ /* 0x000fe200078ec0ff */
[----:B------:R-:W-:Y:S01]  /*0680*/  IMAD.MOV.U32 R7, RZ, RZ, 0x1ca00000 ;  /* 0x1ca00000ff077424 */ /* 0x000fe200078e00ff */
[----:B------:R-:W-:Y:S01]  /*0690*/  LOP3.LUT R3, R2, 0x3ff00000, RZ, 0xfc, !PT ;  /* 0x3ff0000002037812 */ /* 0x000fe200078efcff */
[----:B------:R-:W-:Y:S01]  /*06a0*/  IMAD.MOV.U32 R2, RZ, RZ, R4 ;  /* 0x000000ffff027224 */ /* 0x000fe200078e0004 */
[----:B------:R-:W-:Y:S01]  /*06b0*/  ISETP.LE.U32.AND P1, PT, R16, 0x40000000, PT ;  /* 0x400000001000780c */ /* 0x000fe20003f23070 */
[----:B------:R-:W-:Y:S01]  /*06c0*/  VIADD R18, R17, 0xffffffff ;  /* 0xffffffff11127836 */ /* 0x000fe20000000000 */
[----:B------:R-:W-:Y:S03]  /*06d0*/  BSSY.RECONVERGENT B1, `(.L_x_5) ;  /* 0x0000040000017945 */ /* 0x000fe60003800200 */
[----:B------:R-:W-:-:S06]  /*06e0*/  @!P0 DMUL R2, R4, 8.98846567431157953865e+307 ;  /* 0x7fe0000004028828 */ /* 0x000fcc0000000000 */
[----:B------:R-:W0:Y:S04]  /*06f0*/  MUFU.RCP64H R9, R3 ;  /* 0x0000000300097308 */ /* 0x000e280000001800 */
[----:B------:R-:W-:Y:S02]  /*0700*/  @!P0 LOP3.LUT R16, R3, 0x7ff00000, RZ, 0xc0, !PT ;  /* 0x7ff0000003108812 */ /* 0x000fe400078ec0ff */
[----:B------:R-:W-:-:S03]  /*0710*/  ISETP.GT.U32.AND P0, PT, R18, 0x7feffffe, PT ;  /* 0x7feffffe1200780c */ /* 0x000fc60003f04070 */
[----:B------:R-:W-:-:S05]  /*0720*/  VIADD R18, R16, 0xffffffff ;  /* 0xffffffff10127836 */ /* 0x000fca0000000000 */
[----:B------:R-:W-:Y:S01]  /*0730*/  ISETP.GT.U32.OR P0, PT, R18, 0x7feffffe, P0 ;  /* 0x7feffffe1200780c */ /* 0x000fe20000704470 */
[----:B0-----:R-:W-:-:S08]  /*0740*/  DFMA R10, R8, -R2, 1 ;  /* 0x3ff00000080a742b */ /* 0x001fd00000000802 */
[----:B------:R-:W-:-:S08]  /*0750*/  DFMA R10, R10, R10, R10 ;  /* 0x0000000a0a0a722b */ /* 0x000fd0000000000a */
[----:B------:R-:W-:-:S08]  /*0760*/  DFMA R10, R8, R10, R8 ;  /* 0x0000000a080a722b */ /* 0x000fd00000000008 */
[----:B------:R-:W-:-:S08]  /*0770*/  DFMA R8, R10, -R2, 1 ;  /* 0x3ff000000a08742b */ /* 0x000fd00000000802 */
[----:B------:R-:W-:Y:S01]  /*0780*/  DFMA R8, R10, R8, R10 ;  /* 0x000000080a08722b */ /* 0x000fe2000000000a */
[----:B------:R-:W-:Y:S01]  /*0790*/  SEL R11, R7, 0x63400000, !P1 ;  /* 0x63400000070b7807 */ /* 0x000fe20004800000 */
[----:B------:R-:W-:-:S06]  /*07a0*/  IMAD.MOV.U32 R10, RZ, RZ, RZ ;  /* 0x000000ffff0a7224 */ /* 0x000fcc00078e00ff */
[----:B------:R-:W-:-:S08]  /*07b0*/  DMUL R12, R8, R10 ;  /* 0x0000000a080c7228 */ /* 0x000fd00000000000 */
[----:B------:R-:W-:-:S08]  /*07c0*/  DFMA R14, R12, -R2, R10 ;  /* 0x800000020c0e722b */ /* 0x000fd0000000000a */
[----:B------:R-:W-:Y:S01]  /*07d0*/  DFMA R8, R8, R14, R12 ;  /* 0x0000000e0808722b */ /* 0x000fe2000000000c */
[----:B------:R-:W-:Y:S10]  /*07e0*/  @P0 BRA `(.L_x_6) ;  /* 0x0000000000740947 */ /* 0x000ff40003800000 */
[----:B------:R-:W-:Y:S01]  /*07f0*/  LOP3.LUT R14, R5, 0x7ff00000, RZ, 0xc0, !PT ;  /* 0x7ff00000050e7812 */ /* 0x000fe200078ec0ff */
[----:B------:R-:W-:-:S03]  /*0800*/  IMAD.MOV.U32 R12, RZ, RZ, 0x40000000 ;  /* 0x40000000ff0c7424 */ /* 0x000fc600078e00ff */
[----:B------:R-:W-:Y:S01]  /*0810*/  ISETP.LE.U32.AND P0, PT, R14, 0x40000000, PT ;  /* 0x400000000e00780c */ /* 0x000fe20003f03070 */
[----:B------:R-:W-:Y:S02]  /*0820*/  IMAD.MOV R13, RZ, RZ, -R14 ;  /* 0x000000ffff0d7224 */ /* 0x000fe400078e0a0e */
[----:B------:R-:W-:Y:S01]  /*0830*/  IMAD.MOV.U32 R14, RZ, RZ, RZ ;  /* 0x000000ffff0e7224 */ /* 0x000fe200078e00ff */
[----:B------:R-:W-:Y:S02]  /*0840*/  SEL R7, R7, 0x63400000, !P0 ;  /* 0x6340000007077807 */ /* 0x000fe40004000000 */
[----:B------:R-:W-:-:S04]  /*0850*/  VIADDMNMX R12, R13, R12, 0xb9600000, !PT ;  /* 0xb96000000d0c7446 */ /* 0x000fc8000780010c */
[----:B------:R-:W-:-:S05]  /*0860*/  VIMNMX R12, PT, PT, R12, 0x46a00000, PT ;  /* 0x46a000000c0c7848 */ /* 0x000fca0003fe0100 */
[----:B------:R-:W-:-:S04]  /*0870*/  IMAD.IADD R7, R12, 0x1, -R7 ;  /* 0x000000010c077824 */ /* 0x000fc800078e0a07 */
[----:B------:R-:W-:-:S06]  /*0880*/  VIADD R15, R7, 0x7fe00000 ;  /* 0x7fe00000070f7836 */ /* 0x000fcc0000000000 */
[----:B------:R-:W-:-:S10]  /*0890*/  DMUL R12, R8, R14 ;  /* 0x0000000e080c7228 */ /* 0x000fd40000000000 */
[----:B------:R-:W-:-:S13]  /*08a0*/  FSETP.GTU.AND P0, PT, |R13|, 1.469367938527859385e-39, PT ;  /* 0x001000000d00780b */ /* 0x000fda0003f0c200 */
[----:B------:R-:W-:Y:S05]  /*08b0*/  @P0 BRA `(.L_x_7) ;  /* 0x0000000000840947 */ /* 0x000fea0003800000 */
[----:B------:R-:W-:Y:S01]  /*08c0*/  DFMA R2, R8, -R2, R10 ;  /* 0x800000020802722b */ /* 0x000fe2000000000a */
[----:B------:R-:W-:-:S09]  /*08d0*/  IMAD.MOV.U32 R14, RZ, RZ, RZ ;  /* 0x000000ffff0e7224 */ /* 0x000fd200078e00ff */
[C---:B------:R-:W-:Y:S02]  /*08e0*/  FSETP.NEU.AND P0, PT, R3.reuse, RZ, PT ;  /* 0x000000ff0300720b */ /* 0x040fe40003f0d000 */
[----:B------:R-:W-:-:S04]  /*08f0*/  LOP3.LUT R5, R3, 0x80000000, R5, 0x48, !PT ;  /* 0x8000000003057812 */ /* 0x000fc800078e4805 */
[----:B------:R-:W-:-:S07]  /*0900*/  LOP3.LUT R15, R5, R15, RZ, 0xfc, !PT ;  /* 0x0000000f050f7212 */ /* 0x000fce00078efcff */
[----:B------:R-:W-:Y:S05]  /*0910*/  @!P0 BRA `(.L_x_7) ;  /* 0x00000000006c8947 */ /* 0x000fea0003800000 */
[----:B------:R-:W-:Y:S02]  /*0920*/  IMAD.MOV R3, RZ, RZ, -R7 ;  /* 0x000000ffff037224 */ /* 0x000fe400078e0a07 */
[----:B------:R-:W-:-:S06]  /*0930*/  IMAD.MOV.U32 R2, RZ, RZ, RZ ;  /* 0x000000ffff027224 */ /* 0x000fcc00078e00ff */
[----:B------:R-:W-:Y:S02]  /*0940*/  DFMA R2, R12, -R2, R8 ;  /* 0x800000020c02722b */ /* 0x000fe40000000008 */
[----:B------:R-:W-:-:S04]  /*0950*/  DMUL.RP R8, R8, R14 ;  /* 0x0000000e08087228 */ /* 0x000fc80000008000 */
[----:B------:R-:W-:-:S04]  /*0960*/  IADD3 R2, PT, PT, -R7, -0x43300000, RZ ;  /* 0xbcd0000007027810 */ /* 0x000fc80007ffe1ff */
[----:B------:R-:W-:Y:S02]  /*0970*/  FSETP.NEU.AND P0, PT, |R3|, R2, PT ;  /* 0x000000020300720b */ /* 0x000fe40003f0d200 */
[----:B------:R-:W-:Y:S02]  /*0980*/  LOP3.LUT R5, R9, R5, RZ, 0x3c, !PT ;  /* 0x0000000509057212 */ /* 0x000fe400078e3cff */
[----:B------:R-:W-:Y:S02]  /*0990*/  FSEL R12, R8, R12, !P0 ;  /* 0x0000000c080c7208 */ /* 0x000fe40004000000 */
[----:B------:R-:W-:Y:S01]  /*09a0*/  FSEL R13, R5, R13, !P0 ;  /* 0x0000000d050d7208 */ /* 0x000fe20004000000 */
[----:B------:R-:W-:Y:S06]  /*09b0*/  BRA `(.L_x_7) ;  /* 0x0000000000447947 */ /* 0x000fec0003800000 */
.L_x_6:
[----:B------:R-:W-:-:S14]  /*09c0*/  DSETP.NAN.AND P0, PT, R4, R4, PT ;  /* 0x000000040400722a */ /* 0x000fdc0003f08000 */
[----:B------:R-:W-:Y:S05]  /*09d0*/  @P0 BRA `(.L_x_8) ;  /* 0x0000000000340947 */ /* 0x000fea0003800000 */
[----:B------:R-:W-:Y:S01]  /*09e0*/  ISETP.NE.AND P0, PT, R17, R16, PT ;  /* 0x000000101100720c */ /* 0x000fe20003f05270 */
[----:B------:R-:W-:Y:S02]  /*09f0*/  IMAD.MOV.U32 R12, RZ, RZ, 0x0 ;  /* 0x00000000ff0c7424 */ /* 0x000fe400078e00ff */
[----:B------:R-:W-:-:S10]  /*0a00*/  IMAD.MOV.U32 R13, RZ, RZ, -0x80000 ;  /* 0xfff80000ff0d7424 */ /* 0x000fd400078e00ff */
[----:B------:R-:W-:Y:S05]  /*0a10*/  @!P0 BRA `(.L_x_7) ;  /* 0x00000000002c8947 */ /* 0x000fea0003800000 */
[----:B------:R-:W-:Y:S02]  /*0a20*/  ISETP.NE.AND P0, PT, R17, 0x7ff00000, PT ;  /* 0x7ff000001100780c */ /* 0x000fe40003f05270 */
[----:B------:R-:W-:Y:S02]  /*0a30*/  LOP3.LUT R4, R5, 0x40000000, RZ, 0x3c, !PT ;  /* 0x4000000005047812 */ /* 0x000fe400078e3cff */
[----:B------:R-:W-:Y:S02]  /*0a40*/  ISETP.EQ.OR P0, PT, R16, RZ, !P0 ;  /* 0x000000ff1000720c */ /* 0x000fe40004702670 */
[----:B------:R-:W-:-:S11]  /*0a50*/  LOP3.LUT R13, R4, 0x80000000, RZ, 0xc0, !PT ;  /* 0x80000000040d7812 */ /* 0x000fd600078ec0ff */
[----:B------:R-:W-:Y:S01]  /*0a60*/  @P0 LOP3.LUT R2, R13, 0x7ff00000, RZ, 0xfc, !PT ;  /* 0x7ff000000d020812 */ /* 0x000fe200078efcff */
[----:B------:R-:W-:Y:S02]  /*0a70*/  @!P0 IMAD.MOV.U32 R12, RZ, RZ, RZ ;  /* 0x000000ffff0c8224 */ /* 0x000fe400078e00ff */
[----:B------:R-:W-:Y:S02]  /*0a80*/  @P0 IMAD.MOV.U32 R12, RZ, RZ, RZ ;  /* 0x000000ffff0c0224 */ /* 0x000fe400078e00ff */
[----:B------:R-:W-:Y:S01]  /*0a90*/  @P0 IMAD.MOV.U32 R13, RZ, RZ, R2 ;  /* 0x000000ffff0d0224 */ /* 0x000fe200078e0002 */
[----:B------:R-:W-:Y:S06]  /*0aa0*/  BRA `(.L_x_7) ;  /* 0x0000000000087947 */ /* 0x000fec0003800000 */
.L_x_8:
[----:B------:R-:W-:Y:S01]  /*0ab0*/  LOP3.LUT R13, R5, 0x80000, RZ, 0xfc, !PT ;  /* 0x00080000050d7812 */ /* 0x000fe200078efcff */
[----:B------:R-:W-:-:S07]  /*0ac0*/  IMAD.MOV.U32 R12, RZ, RZ, R4 ;  /* 0x000000ffff0c7224 */ /* 0x000fce00078e0004 */
.L_x_7:
[----:B------:R-:W-:Y:S05]  /*0ad0*/  BSYNC.RECONVERGENT B1 ;  /* 0x0000000000017941 */ /* 0x000fea0003800200 */
.L_x_5:
[----:B------:R-:W-:Y:S02]  /*0ae0*/  IMAD.MOV.U32 R7, RZ, RZ, 0x0 ;  /* 0x00000000ff077424 */ /* 0x000fe400078e00ff */
[----:B------:R-:W-:Y:S02]  /*0af0*/  IMAD.MOV.U32 R2, RZ, RZ, R12 ;  /* 0x000000ffff027224 */ /* 0x000fe400078e000c */
[----:B------:R-:W-:Y:S01]  /*0b00*/  IMAD.MOV.U32 R3, RZ, RZ, R13 ;  /* 0x000000ffff037224 */ /* 0x000fe200078e000d */
[----:B------:R-:W-:Y:S06]  /*0b10*/  RET.REL.NODEC R6 `(_Z33cudaKernel_ActivateLayerUsingTanhPdii) ;  /* 0xfffffff406387950 */ /* 0x000fec0003c3ffff */
.L_x_9:
        /* <DEDUP_REMOVED lines=14> */
.L_x_19:


//--------------------- .text._Z36cudaKernel_ActivateLayerUsingSigmoidPdii --------------------------
	.section	.text._Z36cudaKernel_ActivateLayerUsingSigmoidPdii,"ax",@progbits
	.align	128
        .global         _Z36cudaKernel_ActivateLayerUsingSigmoidPdii
        .type           _Z36cudaKernel_ActivateLayerUsingSigmoidPdii,@function
        .size           _Z36cudaKernel_ActivateLayerUsingSigmoidPdii,(.L_x_20 - _Z36cudaKernel_ActivateLayerUsingSigmoidPdii)
        .other          _Z36cudaKernel_ActivateLayerUsingSigmoidPdii,@"STO_CUDA_ENTRY STV_DEFAULT"
_Z36cudaKernel_ActivateLayerUsingSigmoidPdii:
.text._Z36cudaKernel_ActivateLayerUsingSigmoidPdii:
        /* <DEDUP_REMOVED lines=12> */
[----:B0-----:R-:W-:-:S06]  /*00c0*/  IMAD.WIDE.U32 R2, R5, 0x8, R2 ;  /* 0x0000000805027825 */ /* 0x001fcc00078e0002 */
[----:B--2---:R-:W2:Y:S01]  /*00d0*/  LDG.E.64 R2, desc[UR4][R2.64] ;  /* 0x0000000402027981 */ /* 0x004ea2000c1e1b00 */
[----:B------:R-:W-:Y:S01]  /*00e0*/  IMAD.MOV.U32 R4, RZ, RZ, 0x652b82fe ;  /* 0x652b82feff047424 */ /* 0x000fe200078e00ff */
[----:B------:R-:W-:Y:S01]  /*00f0*/  UMOV UR6, 0xfefa39ef ;  /* 0xfefa39ef00067882 */ /* 0x000fe20000000000 */
[----:B------:R-:W-:Y:S01]  /*0100*/  IMAD.MOV.U32 R5, RZ, RZ, 0x3ff71547 ;  /* 0x3ff71547ff057424 */ /* 0x000fe200078e00ff */
[----:B------:R-:W-:Y:S01]  /*0110*/  UMOV UR7, 0x3fe62e42 ;  /* 0x3fe62e4200077882 */ /* 0x000fe20000000000 */
[----:B------:R-:W-:Y:S04]  /*0120*/  BSSY.RECONVERGENT B0, `(.L_x_10) ;  /* 0x0000037000007945 */ /* 0x000fe80003800200 */
[----:B--2---:R-:W-:Y:S02]  /*0130*/  DFMA R4, R2, -R4, 6.75539944105574400000e+15 ;  /* 0x433800000204742b */ /* 0x004fe40000000804 */
[----:B------:R-:W-:-:S06]  /*0140*/  DADD R10, -RZ, -R2 ;  /* 0x00000000ff0a7229 */ /* 0x000fcc0000000902 */
[----:B------:R-:W-:-:S04]  /*0150*/  DADD R6, R4, -6.75539944105574400000e+15 ;  /* 0xc338000004067429 */ /* 0x000fc80000000000 */
[----:B------:R-:W-:-:S04]  /*0160*/  FSETP.GEU.AND P0, PT, |R11|, 4.1917929649353027344, PT ;  /* 0x4086232b0b00780b */ /* 0x000fc80003f0e200 */
[----:B------:R-:W-:Y:S01]  /*0170*/  DFMA R8, R6, -UR6, -R2 ;  /* 0x8000000606087c2b */ /* 0x000fe20008000802 */
[----:B------:R-:W-:Y:S01]  /*0180*/  UMOV UR6, 0x3b39803f ;  /* 0x3b39803f00067882 */ /* 0x000fe20000000000 */
[----:B------:R-:W-:-:S06]  /*0190*/  UMOV UR7, 0x3c7abc9e ;  /* 0x3c7abc9e00077882 */ /* 0x000fcc0000000000 */
[----:B------:R-:W-:Y:S01]  /*01a0*/  DFMA R6, R6, -UR6, R8 ;  /* 0x8000000606067c2b */ /* 0x000fe20008000008 */
[----:B------:R-:W-:Y:S01]  /*01b0*/  UMOV UR6, 0x69ce2bdf ;  /* 0x69ce2bdf00067882 */ /* 0x000fe20000000000 */
[----:B------:R-:W-:Y:S01]  /*01c0*/  MOV R8, 0xfca213ea ;  /* 0xfca213ea00087802 */ /* 0x000fe20000000f00 */
[----:B------:R-:W-:Y:S01]  /*01d0*/  IMAD.MOV.U32 R9, RZ, RZ, 0x3e928af3 ;  /* 0x3e928af3ff097424 */ /* 0x000fe200078e00ff */
[----:B------:R-:W-:-:S05]  /*01e0*/  UMOV UR7, 0x3e5ade15 ;  /* 0x3e5ade1500077882 */ /* 0x000fca0000000000 */
        /* <DEDUP_REMOVED lines=31> */
[C---:B------:R-:W-:Y:S02]  /*03e0*/  DADD R6, -R2.reuse, +INF ;  /* 0x7ff0000002067429 */ /* 0x040fe40000000100 */
[----:B------:R-:W-:-:S08]  /*03f0*/  DSETP.GT.AND P0, PT, R2, RZ, PT ;  /* 0x000000ff0200722a */ /* 0x000fd00003f04000 */
[----:B------:R-:W-:Y:S02]  /*0400*/  FSEL R6, R6, RZ, !P0 ;  /* 0x000000ff06067208 */ /* 0x000fe40004000000 */
[----:B------:R-:W-:Y:S02]  /*0410*/  @!P1 LEA.HI R5, R4, R4, RZ, 0x1 ;  /* 0x0000000404059211 */ /* 0x000fe400078f08ff */
[----:B------:R-:W-:Y:S02]  /*0420*/  FSEL R7, R7, RZ, !P0 ;  /* 0x000000ff07077208 */ /* 0x000fe40004000000 */
[----:B------:R-:W-:-:S04]  /*0430*/  @!P1 SHF.R.S32.HI R5, RZ, 0x1, R5 ;  /* 0x00000001ff059819 */ /* 0x000fc80000011405 */
[----:B------:R-:W-:Y:S01]  /*0440*/  @!P1 IADD3 R2, PT, PT, R4, -R5, RZ ;  /* 0x8000000504029210 */ /* 0x000fe20007ffe0ff */
[----:B------:R-:W-:-:S03]  /*0450*/  @!P1 IMAD R9, R5, 0x100000, R9 ;  /* 0x0010000005099824 */ /* 0x000fc600078e0209 */
[----:B------:R-:W-:Y:S01]  /*0460*/  @!P1 LEA R3, R2, 0x3ff00000, 0x14 ;  /* 0x3ff0000002039811 */ /* 0x000fe200078ea0ff */
[----:B------:R-:W-:-:S06]  /*0470*/  @!P1 IMAD.MOV.U32 R2, RZ, RZ, RZ ;  /* 0x000000ffff029224 */ /* 0x000fcc00078e00ff */
[----:B------:R-:W-:-:S11]  /*0480*/  @!P1 DMUL R6, R8, R2 ;  /* 0x0000000208069228 */ /* 0x000fd60000000000 */
.L_x_11:
[----:B------:R-:W-:Y:S05]  /*0490*/  BSYNC.RECONVERGENT B0 ;  /* 0x0000000000007941 */ /* 0x000fea0003800200 */
.L_x_10:
[----:B------:R-:W-:Y:S01]  /*04a0*/  DADD R8, R6, 1 ;  /* 0x3ff0000006087429 */ /* 0x000fe20000000000 */
[----:B------:R-:W-:Y:S05]  /*04b0*/  BSSY.RECONVERGENT B0, `(.L_x_12) ;  /* 0x000000e000007945 */ /* 0x000fea0003800200 */
[----:B------:R-:W0:Y:S04]  /*04c0*/  MUFU.RCP64H R3, R9 ;  /* 0x0000000900037308 */ /* 0x000e280000001800 */
[----:B------:R-:W-:-:S05]  /*04d0*/  VIADD R2, R9, 0x300402 ;  /* 0x0030040209027836 */ /* 0x000fca0000000000 */
[----:B------:R-:W-:Y:S01]  /*04e0*/  FSETP.GEU.AND P0, PT, |R2|, 5.8789094863358348022e-39, PT ;  /* 0x004004020200780b */ /* 0x000fe20003f0e200 */
[----:B0-----:R-:W-:-:S08]  /*04f0*/  DFMA R4, -R8, R2, 1 ;  /* 0x3ff000000804742b */ /* 0x001fd00000000102 */
[----:B------:R-:W-:-:S08]  /*0500*/  DFMA R4, R4, R4, R4 ;  /* 0x000000040404722b */ /* 0x000fd00000000004 */
[----:B------:R-:W-:-:S08]  /*0510*/  DFMA R4, R2, R4, R2 ;  /* 0x000000040204722b */ /* 0x000fd00000000002 */
[----:B------:R-:W-:-:S08]  /*0520*/  DFMA R6, -R8, R4, 1 ;  /* 0x3ff000000806742b */ /* 0x000fd00000000104 */
[----:B------:R-:W-:Y:S01]  /*0530*/  DFMA R4, R4, R6, R4 ;  /* 0x000000060404722b */ /* 0x000fe20000000004 */
[----:B------:R-:W-:Y:S10]  /*0540*/  @P0 BRA `(.L_x_13) ;  /* 0x0000000000100947 */ /* 0x000ff40003800000 */
[----:B------:R-:W-:-:S04]  /*0550*/  LOP3.LUT R2, R9, 0x7fffffff, RZ, 0xc0, !PT ;  /* 0x7fffffff09027812 */ /* 0x000fc800078ec0ff */
[----:B------:R-:W-:Y:S02]  /*0560*/  IADD3 R3, PT, PT, R2, -0x100000, RZ ;  /* 0xfff0000002037810 */ /* 0x000fe40007ffe0ff */
[----:B------:R-:W-:-:S07]  /*0570*/  MOV R2, 0x590 ;  /* 0x0000059000027802 */ /* 0x000fce0000000f00 */
[----:B------:R-:W-:Y:S05]  /*0580*/  CALL.REL.NOINC `($__internal_1_$__cuda_sm20_dblrcp_rn_slowpath_v3) ;  /* 0x00000000001c7944 */ /* 0x000fea0003c00000 */
.L_x_13:
[----:B------:R-:W-:Y:S05]  /*0590*/  BSYNC.RECONVERGENT B0 ;  /* 0x0000000000007941 */ /* 0x000fea0003800200 */
.L_x_12:
[----:B------:R-:W0:Y:S01]  /*05a0*/  LDC.64 R2, c[0x0][0x380] ;  /* 0x0000e000ff027b82 */ /* 0x000e220000000a00 */
[----:B------:R-:W1:Y:S02]  /*05b0*/  LDCU UR6, c[0x0][0x388] ;  /* 0x00007100ff0677ac */ /* 0x000e640008000800 */
[----:B-1----:R-:W-:-:S04]  /*05c0*/  VIADD R7, R0, UR6 ;  /* 0x0000000600077c36 */ /* 0x002fc80008000000 */
[----:B0-----:R-:W-:-:S05]  /*05d0*/  IMAD.WIDE.U32 R2, R7, 0x8, R2 ;  /* 0x0000000807027825 */ /* 0x001fca00078e0002 */
[----:B------:R-:W-:Y:S01]  /*05e0*/  STG.E.64 desc[UR4][R2.64], R4 ;  /* 0x0000000402007986 */ /* 0x000fe2000c101b04 */
[----:B------:R-:W-:Y:S05]  /*05f0*/  EXIT ;  /* 0x000000000000794d */ /* 0x000fea0003800000 */
        .weak           $__internal_1_$__cuda_sm20_dblrcp_rn_slowpath_v3
        .type           $__internal_1_$__cuda_sm20_dblrcp_rn_slowpath_v3,@function
        .size           $__internal_1_$__cuda_sm20_dblrcp_rn_slowpath_v3,(.L_x_20 - $__internal_1_$__cuda_sm20_dblrcp_rn_slowpath_v3)
$__internal_1_$__cuda_sm20_dblrcp_rn_slowpath_v3:
[----:B------:R-:W-:Y:S01]  /*0600*/  IMAD.MOV.U32 R4, RZ, RZ, R8 ;  /* 0x000000ffff047224 */ /* 0x000fe200078e0008 */
[----:B------:R-:W-:Y:S01]  /*0610*/  MOV R5, R9 ;  /* 0x0000000900057202 */ /* 0x000fe20000000f00 */
[----:B------:R-:W-:Y:S05]  /*0620*/  BSSY.RECONVERGENT B1, `(.L_x_14) ;  /* 0x0000025000017945 */ /* 0x000fea0003800200 */
[----:B------:R-:W-:-:S14]  /*0630*/  DSETP.GTU.AND P0, PT, |R4|, +INF , PT ;  /* 0x7ff000000400742a */ /* 0x000fdc0003f0c200 */
[----:B------:R-:W-:Y:S05]  /*0640*/  @P0 BRA `(.L_x_15) ;  /* 0x0000000000800947 */ /* 0x000fea0003800000 */
[----:B------:R-:W-:-:S05]  /*0650*/  LOP3.LUT R8, R9, 0x7fffffff, RZ, 0xc0, !PT ;  /* 0x7fffffff09087812 */ /* 0x000fca00078ec0ff */
[----:B------:R-:W-:-:S05]  /*0660*/  VIADD R6, R8, 0xffffffff ;  /* 0xffffffff08067836 */ /* 0x000fca0000000000 */
[----:B------:R-:W-:-:S13]  /*0670*/  ISETP.GE.U32.AND P0, PT, R6, 0x7fefffff, PT ;  /* 0x7fefffff0600780c */ /* 0x000fda0003f06070 */
[----:B------:R-:W-:Y:S01]  /*0680*/  @P0 LOP3.LUT R7, R5, 0x7ff00000, RZ, 0x3c, !PT ;  /* 0x7ff0000005070812 */ /* 0x000fe200078e3cff */
[----:B------:R-:W-:Y:S01]  /*0690*/  @P0 IMAD.MOV.U32 R6, RZ, RZ, RZ ;  /* 0x000000ffff060224 */ /* 0x000fe200078e00ff */
[----:B------:R-:W-:Y:S06]  /*06a0*/  @P0 BRA `(.L_x_16) ;  /* 0x0000000000700947 */ /* 0x000fec0003800000 */
[----:B------:R-:W-:-:S13]  /*06b0*/  ISETP.GE.U32.AND P0, PT, R8, 0x1000001, PT ;  /* 0x010000010800780c */ /* 0x000fda0003f06070 */
[----:B------:R-:W-:Y:S05]  /*06c0*/  @!P0 BRA `(.L_x_17) ;  /* 0x0000000000388947 */ /* 0x000fea0003800000 */
[----:B------:R-:W-:Y:S01]  /*06d0*/  IADD3 R7, PT, PT, R5, -0x3fe00000, RZ ;  /* 0xc020000005077810 */ /* 0x000fe20007ffe0ff */
[----:B------:R-:W-:Y:S02]  /*06e0*/  IMAD.MOV.U32 R6, RZ, RZ, R4 ;  /* 0x000000ffff067224 */ /* 0x000fe400078e0004 */
[----:B------:R-:W-:Y:S01]  /*06f0*/  IMAD.MOV.U32 R8, RZ, RZ, R3 ;  /* 0x000000ffff087224 */ /* 0x000fe200078e0003 */
[----:B------:R-:W0:Y:S05]  /*0700*/  MUFU.RCP64H R9, R7 ;  /* 0x0000000700097308 */ /* 0x000e2a0000001800 */
[----:B0-----:R-:W-:-:S08]  /*0710*/  DFMA R10, -R6, R8, 1 ;  /* 0x3ff00000060a742b */ /* 0x001fd00000000108 */
[----:B------:R-:W-:-:S08]  /*0720*/  DFMA R10, R10, R10, R10 ;  /* 0x0000000a0a0a722b */ /* 0x000fd0000000000a */
[----:B------:R-:W-:-:S08]  /*0730*/  DFMA R10, R8, R10, R8 ;  /* 0x0000000a080a722b */ /* 0x000fd00000000008 */
[----:B------:R-:W-:-:S08]  /*0740*/  DFMA R8, -R6, R10, 1 ;  /* 0x3ff000000608742b */ /* 0x000fd0000000010a */
[----:B------:R-:W-:-:S08]  /*0750*/  DFMA R8, R10, R8, R10 ;  /* 0x000000080a08722b */ /* 0x000fd0000000000a */
[----:B------:R-:W-:-:S08]  /*0760*/  DMUL R8, R8, 2.2250738585072013831e-308 ;  /* 0x0010000008087828 */ /* 0x000fd00000000000 */
[----:B------:R-:W-:-:S08]  /*0770*/  DFMA R4, -R4, R8, 1 ;  /* 0x3ff000000404742b */ /* 0x000fd00000000108 */
[----:B------:R-:W-:-:S08]  /*0780*/  DFMA R4, R4, R4, R4 ;  /* 0x000000040404722b */ /* 0x000fd00000000004 */
[----:B------:R-:W-:Y:S01]  /*0790*/  DFMA R6, R8, R4, R8 ;  /* 0x000000040806722b */ /* 0x000fe20000000008 */
[----:B------:R-:W-:Y:S10]  /*07a0*/  BRA `(.L_x_16) ;  /* 0x0000000000307947 */ /* 0x000ff40003800000 */
.L_x_17:
[----:B------:R-:W-:Y:S01]  /*07b0*/  DMUL R4, R4, 8.11296384146066816958e+31 ;  /* 0x4690000004047828 */ /* 0x000fe20000000000 */
[----:B------:R-:W-:-:S05]  /*07c0*/  MOV R6, R3 ;  /* 0x0000000300067202 */ /* 0x000fca0000000f00 */
[----:B------:R-:W0:Y:S02]  /*07d0*/  MUFU.RCP64H R7, R5 ;  /* 0x0000000500077308 */ /* 0x000e240000001800 */
[----:B0-----:R-:W-:-:S08]  /*07e0*/  DFMA R8, -R4, R6, 1 ;  /* 0x3ff000000408742b */ /* 0x001fd00000000106 */
[----:B------:R-:W-:-:S08]  /*07f0*/  DFMA R8, R8, R8, R8 ;  /* 0x000000080808722b */ /* 0x000fd00000000008 */
[----:B------:R-:W-:-:S08]  /*0800*/  DFMA R8, R6, R8, R6 ;  /* 0x000000080608722b */ /* 0x000fd00000000006 */
[----:B------:R-:W-:-:S08]  /*0810*/  DFMA R6, -R4, R8, 1 ;  /* 0x3ff000000406742b */ /* 0x000fd00000000108 */
[----:B------:R-:W-:-:S08]  /*0820*/  DFMA R6, R8, R6, R8 ;  /* 0x000000060806722b */ /* 0x000fd00000000008 */
[----:B------:R-:W-:Y:S01]  /*0830*/  DMUL R6, R6, 8.11296384146066816958e+31 ;  /* 0x4690000006067828 */ /* 0x000fe20000000000 */
[----:B------:R-:W-:Y:S10]  /*0840*/  BRA `(.L_x_16) ;  /* 0x0000000000087947 */ /* 0x000ff40003800000 */
.L_x_15:
[----:B------:R-:W-:Y:S01]  /*0850*/  LOP3.LUT R7, R5, 0x80000, RZ, 0xfc, !PT ;  /* 0x0008000005077812 */ /* 0x000fe200078efcff */
[----:B------:R-:W-:-:S07]  /*0860*/  IMAD.MOV.U32 R6, RZ, RZ, R4 ;  /* 0x000000ffff067224 */ /* 0x000fce00078e0004 */
.L_x_16:
[----:B------:R-:W-:Y:S05]  /*0870*/  BSYNC.RECONVERGENT B1 ;  /* 0x0000000000017941 */ /* 0x000fea0003800200 */
.L_x_14:
[----:B------:R-:W-:Y:S01]  /*0880*/  IMAD.MOV.U32 R3, RZ, RZ, 0x0 ;  /* 0x00000000ff037424 */ /* 0x000fe200078e00ff */
[----:B------:R-:W-:Y:S01]  /*0890*/  MOV R5, R7 ;  /* 0x0000000700057202 */ /* 0x000fe20000000f00 */
[----:B------:R-:W-:Y:S02]  /*08a0*/  IMAD.MOV.U32 R4, RZ, RZ, R6 ;  /* 0x000000ffff047224 */ /* 0x000fe400078e0006 */
[----:B------:R-:W-:Y:S05]  /*08b0*/  RET.REL.NODEC R2 `(_Z36cudaKernel_ActivateLayerUsingSigmoidPdii) ;  /* 0xfffffff402d07950 */ /* 0x000fea0003c3ffff */
.L_x_18:
        /* <DEDUP_REMOVED lines=12> */
.L_x_20:


//--------------------- .nv.shared.reserved.0     --------------------------
	.section	.nv.shared.reserved.0,"aw",@nobits
	.weak		__nv_reservedSMEM_offset_0_alias
	.size		__nv_reservedSMEM_offset_0_alias, 0, 64
	.other		__nv_reservedSMEM_offset_0_alias,@"STO_CUDA_RESERVED_SHARED STV_DEFAULT"
__nv_reservedSMEM_offset_0_alias:
	.zero		0
	.zero		64


//--------------------- .nv.constant0._Z33cudaKernel_ActivateLayerUsingReluPdii --------------------------
	.section	.nv.constant0._Z33cudaKernel_ActivateLayerUsingReluPdii,"a",@progbits
	.sectionflags	@""
	.align	4
.nv.constant0._Z33cudaKernel_ActivateLayerUsingReluPdii:
	.zero		912


//--------------------- .nv.constant0._Z33cudaKernel_ActivateLayerUsingTanhPdii --------------------------
	.section	.nv.constant0._Z33cudaKernel_ActivateLayerUsingTanhPdii,"a",@progbits
	.sectionflags	@""
	.align	4
.nv.constant0._Z33cudaKernel_ActivateLayerUsingTanhPdii:
	.zero		912


//--------------------- .nv.constant0._Z36cudaKernel_ActivateLayerUsingSigmoidPdii --------------------------
	.section	.nv.constant0._Z36cudaKernel_ActivateLayerUsingSigmoidPdii,"a",@progbits
	.sectionflags	@""
	.align	4
.nv.constant0._Z36cudaKernel_ActivateLayerUsingSigmoidPdii:
	.zero		912


//--------------------- SYMBOLS --------------------------

	.type		.nv.reservedSmem.offset0,@object
	.size		.nv.reservedSmem.offset0,0x4
